	.headerflags	@"EF_CUDA_TEXMODE_UNIFIED EF_CUDA_64BIT_ADDRESS EF_CUDA_ACCELERATORS EF_CUDA_SM90 EF_CUDA_VIRTUAL_SM(EF_CUDA_SM90)"
	.elftype	@"ET_EXEC"


//--------------------- .nv.info                  --------------------------
	.section	.nv.info,"",@"SHT_CUDA_INFO"
	.align	4


	//----- nvinfo : EIATTR_REGCOUNT
	.align		4
        /*0000*/ 	.byte	0x04, 0x2f
        /*0002*/ 	.short	(.L_1 - .L_0)
	.align		4
.L_0:
        /*0004*/ 	.word	index@(triton_poi_fused_max_pool2d_with_indices_22)
        /*0008*/ 	.word	0x00000014


	//----- nvinfo : EIATTR_MIN_STACK_SIZE
	.align		4
.L_1:
        /*000c*/ 	.byte	0x04, 0x12
        /*000e*/ 	.short	(.L_3 - .L_2)
	.align		4
.L_2:
        /*0010*/ 	.word	index@(triton_poi_fused_max_pool2d_with_indices_22)
        /*0014*/ 	.word	0x00000000


	//----- nvinfo : EIATTR_FRAME_SIZE
	.align		4
.L_3:
        /*0018*/ 	.byte	0x04, 0x11
        /*001a*/ 	.short	(.L_5 - .L_4)
	.align		4
.L_4:
        /*001c*/ 	.word	index@(triton_poi_fused_max_pool2d_with_indices_22)
        /*0020*/ 	.word	0x00000000


	//----- nvinfo : EIATTR_MIN_STACK_SIZE
	.align		4
.L_5:
        /*0024*/ 	.byte	0x04, 0x12
        /*0026*/ 	.short	(.L_7 - .L_6)
	.align		4
.L_6:
        /*0028*/ 	.word	index@(triton_poi_fused_max_pool2d_with_indices_22)
        /*002c*/ 	.word	0x00000000
.L_7:


//--------------------- .nv.info.triton_poi_fused_max_pool2d_with_indices_22 --------------------------
	.section	.nv.info.triton_poi_fused_max_pool2d_with_indices_22,"",@"SHT_CUDA_INFO"
	.sectionflags	@""
	.align	4


	//----- nvinfo : EIATTR_CUDA_API_VERSION
	.align		4
        /*0000*/ 	.byte	0x04, 0x37
        /*0002*/ 	.short	(.L_9 - .L_8)
.L_8:
        /*0004*/ 	.word	0x0000007c


	//----- nvinfo : EIATTR_KPARAM_INFO
	.align		4
.L_9:
        /*0008*/ 	.byte	0x04, 0x17
        /*000a*/ 	.short	(.L_11 - .L_10)
.L_10:
        /*000c*/ 	.word	0x00000000
        /*0010*/ 	.short	0x0003
        /*0012*/ 	.short	0x0018
        /*0014*/ 	.byte	0x00, 0xf0, 0x11, 0x00


	//----- nvinfo : EIATTR_KPARAM_INFO
	.align		4
.L_11:
        /*0018*/ 	.byte	0x04, 0x17
        /*001a*/ 	.short	(.L_13 - .L_12)
.L_12:
        /*001c*/ 	.word	0x00000000
        /*0020*/ 	.short	0x0002
        /*0022*/ 	.short	0x0010
        /*0024*/ 	.byte	0x00, 0xf4, 0x21, 0x00


	//----- nvinfo : EIATTR_KPARAM_INFO
	.align		4
.L_13:
        /*0028*/ 	.byte	0x04, 0x17
        /*002a*/ 	.short	(.L_15 - .L_14)
.L_14:
        /*002c*/ 	.word	0x00000000
        /*0030*/ 	.short	0x0001
        /*0032*/ 	.short	0x0008
        /*0034*/ 	.byte	0x00, 0xf4, 0x21, 0x00


	//----- nvinfo : EIATTR_KPARAM_INFO
	.align		4
.L_15:
        /*0038*/ 	.byte	0x04, 0x17
        /*003a*/ 	.short	(.L_17 - .L_16)
.L_16:
        /*003c*/ 	.word	0x00000000
        /*0040*/ 	.short	0x0000
        /*0042*/ 	.short	0x0000
        /*0044*/ 	.byte	0x00, 0xf4, 0x21, 0x00


	//----- nvinfo : EIATTR_SPARSE_MMA_MASK
	.align		4
.L_17:
        /*0048*/ 	.byte	0x03, 0x50
        /*004a*/ 	.short	0x0000


	//----- nvinfo : EIATTR_MAXREG_COUNT
	.align		4
        /*004c*/ 	.byte	0x03, 0x1b
        /*004e*/ 	.short	0x00ff


	//----- nvinfo : EIATTR_EXIT_INSTR_OFFSETS
	.align		4
        /*0050*/ 	.byte	0x04, 0x1c
        /*0052*/ 	.short	(.L_19 - .L_18)


	//   ....[0]....
.L_18:
        /*0054*/ 	.word	0x000003d0


	//   ....[1]....
        /*0058*/ 	.word	0x000003f0


	//----- nvinfo : EIATTR_REQNTID
	.align		4
.L_19:
        /*005c*/ 	.byte	0x04, 0x10
        /*005e*/ 	.short	(.L_21 - .L_20)
.L_20:
        /*0060*/ 	.word	0x00000080
        /*0064*/ 	.word	0x00000001
        /*0068*/ 	.word	0x00000001


	//----- nvinfo : EIATTR_CBANK_PARAM_SIZE
	.align		4
.L_21:
        /*006c*/ 	.byte	0x03, 0x19
        /*006e*/ 	.short	0x001c


	//----- nvinfo : EIATTR_PARAM_CBANK
	.align		4
        /*0070*/ 	.byte	0x04, 0x0a
        /*0072*/ 	.short	(.L_23 - .L_22)
	.align		4
.L_22:
        /*0074*/ 	.word	index@(.nv.constant0.triton_poi_fused_max_pool2d_with_indices_22)
        /*0078*/ 	.short	0x0210
        /*007a*/ 	.short	0x001c


	//----- nvinfo : EIATTR_SW_WAR
	.align		4
.L_23:
        /*007c*/ 	.byte	0x04, 0x36
        /*007e*/ 	.short	(.L_25 - .L_24)
.L_24:
        /*0080*/ 	.word	0x00000008
.L_25:


//--------------------- .nv.callgraph             --------------------------
	.section	.nv.callgraph,"",@"SHT_CUDA_CALLGRAPH"
	.align	4
	.sectionentsize	8
	.align		4
        /*0000*/ 	.word	0x00000000
	.align		4
        /*0004*/ 	.word	0xffffffff
	.align		4
        /*0008*/ 	.word	0x00000000
	.align		4
        /*000c*/ 	.word	0xfffffffe
	.align		4
        /*0010*/ 	.word	0x00000000
	.align		4
        /*0014*/ 	.word	0xfffffffd
	.align		4
        /*0018*/ 	.word	0x00000000
	.align		4
        /*001c*/ 	.word	0xfffffffc


//--------------------- .text.triton_poi_fused_max_pool2d_with_indices_22 --------------------------
	.section	.text.triton_poi_fused_max_pool2d_with_indices_22,"ax",@progbits
	.align	128
        .global         triton_poi_fused_max_pool2d_with_indices_22
        .type           triton_poi_fused_max_pool2d_with_indices_22,@function
        .size           triton_poi_fused_max_pool2d_with_indices_22,(.L_x_1 - triton_poi_fused_max_pool2d_with_indices_22)
        .other          triton_poi_fused_max_pool2d_with_indices_22,@"STO_CUDA_ENTRY STV_DEFAULT"
triton_poi_fused_max_pool2d_with_indices_22:
.text.triton_poi_fused_max_pool2d_with_indices_22:
[----:B------:R-:W0:Y:S02]  /*0000*/  LDC R1, c[0x0][0x28] ;  /* 0x00000a00ff017b82 */ /* 0x000e240000000800 */
[----:B------:R-:W1:Y:S01]  /*0010*/  S2R R0, SR_TID.X ;  /* 0x0000000000007919 */ /* 0x000e620000002100 */
[----:B------:R-:W-:Y:S01]  /*0020*/  CS2R R16, SRZ ;  /* 0x0000000000107805 */ /* 0x000fe2000001ff00 */
[----:B------:R-:W-:Y:S01]  /*0030*/  ULDC.64 UR4, c[0x0][0x208] ;  /* 0x0000820000047ab9 */ /* 0x000fe20000000a00 */
[----:B------:R-:W2:Y:S01]  /*0040*/  S2R R3, SR_CTAID.X ;  /* 0x0000000000037919 */ /* 0x000ea20000002500 */
[----:B------:R-:W-:Y:S01]  /*0050*/  CS2R R6, SRZ ;  /* 0x0000000000067805 */ /* 0x000fe2000001ff00 */
[----:B------:R-:W-:Y:S01]  /*0060*/  ULDC.64 UR6, c[0x0][0x220] ;  /* 0x0000880000067ab9 */ /* 0x000fe20000000a00 */
[----:B-1----:R-:W-:-:S05]  /*0070*/  IMAD.SHL.U32 R0, R0, 0x2, RZ ;  /* 0x0000000200007824 */ /* 0x002fca00078e00ff */
[----:B------:R-:W-:-:S05]  /*0080*/  LOP3.LUT R0, R0, 0xfe, RZ, 0xc0, !PT ;  /* 0x000000fe00007812 */ /* 0x000fca00078ec0ff */
[----:B--2---:R-:W-:Y:S02]  /*0090*/  IMAD R0, R3, 0x100, R0 ;  /* 0x0000010003007824 */ /* 0x004fe400078e0200 */
[----:B------:R-:W1:Y:S03]  /*00a0*/  LDC.64 R2, c[0x0][0x210] ;  /* 0x00008400ff027b82 */ /* 0x000e660000000a00 */
[----:B------:R-:W-:Y:S02]  /*00b0*/  SHF.R.S32.HI R5, RZ, 0x1f, R0 ;  /* 0x0000001fff057819 */ /* 0x000fe40000011400 */
[----:B------:R-:W-:Y:S02]  /*00c0*/  ISETP.GE.AND P0, PT, R0, 0x400, PT ;  /* 0x000004000000780c */ /* 0x000fe40003f06270 */
[----:B------:R-:W-:-:S05]  /*00d0*/  LEA.HI R5, R5, R0, RZ, 0x8 ;  /* 0x0000000005057211 */ /* 0x000fca00078f40ff */
[C---:B------:R-:W-:Y:S01]  /*00e0*/  IMAD.SHL.U32 R4, R5.reuse, 0x4, RZ ;  /* 0x0000000405047824 */ /* 0x040fe200078e00ff */
[----:B------:R-:W-:-:S04]  /*00f0*/  LOP3.LUT R5, R5, 0xffffff00, RZ, 0xc0, !PT ;  /* 0xffffff0005057812 */ /* 0x000fc800078ec0ff */
[----:B------:R-:W-:-:S04]  /*0100*/  LOP3.LUT R4, R4, 0xfffffc00, RZ, 0xc0, !PT ;  /* 0xfffffc0004047812 */ /* 0x000fc800078ec0ff */
[----:B------:R-:W-:Y:S02]  /*0110*/  IADD3 R15, R4, R0, -R5 ;  /* 0x00000000040f7210 */ /* 0x000fe40007ffe805 */
[----:B------:R-:W-:-:S03]  /*0120*/  CS2R R4, SRZ ;  /* 0x0000000000047805 */ /* 0x000fc6000001ff00 */
[C---:B------:R-:W-:Y:S02]  /*0130*/  VIADD R11, R15.reuse, 0x100 ;  /* 0x000001000f0b7836 */ /* 0x040fe40000000000 */
[----:B-1----:R-:W-:-:S04]  /*0140*/  IMAD.WIDE R8, R15, 0x4, R2 ;  /* 0x000000040f087825 */ /* 0x002fc800078e0202 */
[--C-:B------:R-:W-:Y:S01]  /*0150*/  IMAD.WIDE R10, R11, 0x4, R2.reuse ;  /* 0x000000040b0a7825 */ /* 0x100fe200078e0202 */
[----:B------:R1:W2:Y:S03]  /*0160*/  @!P0 LDG.E.64 R16, desc[UR4][R8.64] ;  /* 0x0000000408108981 */ /* 0x0002a6000c1e1b00 */
[C---:B------:R-:W-:Y:S01]  /*0170*/  VIADD R13, R15.reuse, 0x200 ;  /* 0x000002000f0d7836 */ /* 0x040fe20000000000 */
[----:B------:R-:W2:Y:S01]  /*0180*/  @!P0 LDG.E.64 R4, desc[UR4][R10.64] ;  /* 0x000000040a048981 */ /* 0x000ea2000c1e1b00 */
[----:B------:R-:W-:Y:S02]  /*0190*/  VIADD R15, R15, 0x300 ;  /* 0x000003000f0f7836 */ /* 0x000fe40000000000 */
[--C-:B------:R-:W-:Y:S01]  /*01a0*/  IMAD.WIDE R12, R13, 0x4, R2.reuse ;  /* 0x000000040d0c7825 */ /* 0x100fe200078e0202 */
[----:B-1----:R-:W1:Y:S03]  /*01b0*/  LDC.64 R8, c[0x0][0x218] ;  /* 0x00008600ff087b82 */ /* 0x002e660000000a00 */
[----:B------:R-:W-:Y:S01]  /*01c0*/  IMAD.WIDE R14, R15, 0x4, R2 ;  /* 0x000000040f0e7825 */ /* 0x000fe200078e0202 */
[----:B------:R-:W3:Y:S01]  /*01d0*/  @!P0 LDG.E.64 R6, desc[UR4][R12.64] ;  /* 0x000000040c068981 */ /* 0x000ee2000c1e1b00 */
[----:B------:R-:W-:-:S06]  /*01e0*/  CS2R R2, SRZ ;  /* 0x0000000000027805 */ /* 0x000fcc000001ff00 */
[----:B------:R-:W4:Y:S01]  /*01f0*/  @!P0 LDG.E.64 R2, desc[UR4][R14.64] ;  /* 0x000000040e028981 */ /* 0x000f22000c1e1b00 */
[C---:B--2---:R-:W-:Y:S02]  /*0200*/  FSETP.GT.AND P1, PT, R4.reuse, R16, PT ;  /* 0x000000100400720b */ /* 0x044fe40003f24000 */
[C---:B------:R-:W-:Y:S02]  /*0210*/  FSETP.GT.AND P2, PT, R5.reuse, R17, PT ;  /* 0x000000110500720b */ /* 0x040fe40003f44000 */
[----:B------:R-:W-:Y:S02]  /*0220*/  FSETP.NAN.AND P3, PT, R4, R4, PT ;  /* 0x000000040400720b */ /* 0x000fe40003f68000 */
[----:B---3--:R-:W-:Y:S02]  /*0230*/  FSETP.NAN.AND P5, PT, R6, R6, PT ;  /* 0x000000060600720b */ /* 0x008fe40003fa8000 */
[----:B------:R-:W-:-:S05]  /*0240*/  FSETP.NAN.AND P6, PT, R5, R5, PT ;  /* 0x000000050500720b */ /* 0x000fca0003fc8000 */
[----:B------:R-:W-:Y:S02]  /*0250*/  @!P1 SEL R4, R4, R16, P3 ;  /* 0x0000001004049207 */ /* 0x000fe40001800000 */
[----:B----4-:R-:W-:Y:S02]  /*0260*/  FSETP.NAN.AND P3, PT, R2, R2, PT ;  /* 0x000000020200720b */ /* 0x010fe40003f68000 */
[----:B------:R-:W-:Y:S02]  /*0270*/  FSETP.GEU.AND P4, PT, R4, R6, PT ;  /* 0x000000060400720b */ /* 0x000fe40003f8e000 */
[----:B------:R-:W-:Y:S02]  /*0280*/  @!P2 SEL R5, R5, R17, P6 ;  /* 0x000000110505a207 */ /* 0x000fe40003000000 */
[----:B------:R-:W-:Y:S02]  /*0290*/  @!P5 SEL R6, R6, R4, !P4 ;  /* 0x000000040606d207 */ /* 0x000fe40006000000 */
[----:B------:R-:W-:-:S02]  /*02a0*/  FSETP.NAN.AND P6, PT, R7, R7, PT ;  /* 0x000000070700720b */ /* 0x000fc40003fc8000 */
[----:B------:R-:W-:Y:S02]  /*02b0*/  FSETP.GEU.AND P5, PT, R6, R2, PT ;  /* 0x000000020600720b */ /* 0x000fe40003fae000 */
[----:B------:R-:W-:Y:S02]  /*02c0*/  SEL R4, RZ, 0x1, !P1 ;  /* 0x00000001ff047807 */ /* 0x000fe40004800000 */
[----:B------:R-:W-:Y:S02]  /*02d0*/  @!P3 SEL R2, R2, R6, !P5 ;  /* 0x000000060202b207 */ /* 0x000fe40006800000 */
[----:B------:R-:W-:Y:S02]  /*02e0*/  FSETP.NAN.AND P1, PT, R3, R3, PT ;  /* 0x000000030300720b */ /* 0x000fe40003f28000 */
[----:B------:R-:W-:-:S04]  /*02f0*/  FSETP.GEU.AND P3, PT, R5, R7, PT ;  /* 0x000000070500720b */ /* 0x000fc80003f6e000 */
[----:B------:R-:W-:Y:S02]  /*0300*/  @!P6 SEL R7, R7, R5, !P3 ;  /* 0x000000050707e207 */ /* 0x000fe40005800000 */
[----:B------:R-:W-:Y:S02]  /*0310*/  SEL R5, RZ, 0x1, !P2 ;  /* 0x00000001ff057807 */ /* 0x000fe40005000000 */
[----:B------:R-:W-:Y:S02]  /*0320*/  FSETP.GEU.AND P2, PT, R7, R3, PT ;  /* 0x000000030700720b */ /* 0x000fe40003f4e000 */
[----:B------:R-:W-:Y:S02]  /*0330*/  SEL R4, R4, 0x2, P4 ;  /* 0x0000000204047807 */ /* 0x000fe40002000000 */
[----:B------:R-:W-:Y:S02]  /*0340*/  SEL R5, R5, 0x2, P3 ;  /* 0x0000000205057807 */ /* 0x000fe40001800000 */
[----:B------:R-:W-:-:S02]  /*0350*/  @!P1 SEL R3, R3, R7, !P2 ;  /* 0x0000000703039207 */ /* 0x000fc40005000000 */
[----:B------:R-:W-:Y:S02]  /*0360*/  SEL R7, R4, 0x3, P5 ;  /* 0x0000000304077807 */ /* 0x000fe40002800000 */
[----:B------:R-:W-:Y:S01]  /*0370*/  SEL R10, R5, 0x3, P2 ;  /* 0x00000003050a7807 */ /* 0x000fe20001000000 */
[----:B-1----:R-:W-:Y:S01]  /*0380*/  IMAD.WIDE R4, R0, 0x4, R8 ;  /* 0x0000000400047825 */ /* 0x002fe200078e0208 */
[----:B------:R-:W-:-:S03]  /*0390*/  IADD3 R6, P1, R0, UR6, RZ ;  /* 0x0000000600067c10 */ /* 0x000fc6000ff3e0ff */
[----:B------:R-:W-:Y:S01]  /*03a0*/  IMAD R9, R10, 0x100, R7 ;  /* 0x000001000a097824 */ /* 0x000fe200078e0207 */
[----:B------:R-:W-:Y:S01]  /*03b0*/  LEA.HI.X.SX32 R7, R0, UR7, 0x1, P1 ;  /* 0x0000000700077c11 */ /* 0x000fe200088f0eff */
[----:B------:R1:W-:Y:S01]  /*03c0*/  @!P0 STG.E.64 desc[UR4][R4.64], R2 ;  /* 0x0000000204008986 */ /* 0x0003e2000c101b04 */
[----:B------:R-:W-:Y:S07]  /*03d0*/  @P0 EXIT ;  /* 0x000000000000094d */ /* 0x000fee0003800000 */
[----:B------:R-:W-:Y:S01]  /*03e0*/  STG.E.U16 desc[UR4][R6.64], R9 ;  /* 0x0000000906007986 */ /* 0x000fe2000c101504 */
[----:B------:R-:W-:Y:S05]  /*03f0*/  EXIT ;  /* 0x000000000000794d */ /* 0x000fea0003800000 */
.L_x_0:
[----:B------:R-:W-:-:S00]  /*0400*/  BRA `(.L_x_0) ;  /* 0xfffffffc00fc7947 */ /* 0x000fc0000383ffff */
[----:B------:R-:W-:-:S00]  /*0410*/  NOP ;  /* 0x0000000000007918 */ /* 0x000fc00000000000 */
        /* <DEDUP_REMOVED lines=14> */
.L_x_1:


//--------------------- .nv.constant0.triton_poi_fused_max_pool2d_with_indices_22 --------------------------
	.section	.nv.constant0.triton_poi_fused_max_pool2d_with_indices_22,"a",@progbits
	.sectionflags	@""
	.align	4
.nv.constant0.triton_poi_fused_max_pool2d_with_indices_22:
	.zero		556
